	.headerflags	@"EF_CUDA_TEXMODE_UNIFIED EF_CUDA_64BIT_ADDRESS EF_CUDA_ACCELERATORS EF_CUDA_SM90 EF_CUDA_VIRTUAL_SM(EF_CUDA_SM90)"
	.elftype	@"ET_EXEC"


//--------------------- .nv.info                  --------------------------
	.section	.nv.info,"",@"SHT_CUDA_INFO"
	.align	4


	//----- nvinfo : EIATTR_REGCOUNT
	.align		4
        /*0000*/ 	.byte	0x04, 0x2f
        /*0002*/ 	.short	(.L_1 - .L_0)
	.align		4
.L_0:
        /*0004*/ 	.word	index@(triton_poi_fused_clone_6)
        /*0008*/ 	.word	0x0000000f


	//----- nvinfo : EIATTR_MIN_STACK_SIZE
	.align		4
.L_1:
        /*000c*/ 	.byte	0x04, 0x12
        /*000e*/ 	.short	(.L_3 - .L_2)
	.align		4
.L_2:
        /*0010*/ 	.word	index@(triton_poi_fused_clone_6)
        /*0014*/ 	.word	0x00000000


	//----- nvinfo : EIATTR_FRAME_SIZE
	.align		4
.L_3:
        /*0018*/ 	.byte	0x04, 0x11
        /*001a*/ 	.short	(.L_5 - .L_4)
	.align		4
.L_4:
        /*001c*/ 	.word	index@(triton_poi_fused_clone_6)
        /*0020*/ 	.word	0x00000000


	//----- nvinfo : EIATTR_MIN_STACK_SIZE
	.align		4
.L_5:
        /*0024*/ 	.byte	0x04, 0x12
        /*0026*/ 	.short	(.L_7 - .L_6)
	.align		4
.L_6:
        /*0028*/ 	.word	index@(triton_poi_fused_clone_6)
        /*002c*/ 	.word	0x00000000
.L_7:


//--------------------- .nv.info.triton_poi_fused_clone_6 --------------------------
	.section	.nv.info.triton_poi_fused_clone_6,"",@"SHT_CUDA_INFO"
	.sectionflags	@""
	.align	4


	//----- nvinfo : EIATTR_CUDA_API_VERSION
	.align		4
        /*0000*/ 	.byte	0x04, 0x37
        /*0002*/ 	.short	(.L_9 - .L_8)
.L_8:
        /*0004*/ 	.word	0x0000007c


	//----- nvinfo : EIATTR_KPARAM_INFO
	.align		4
.L_9:
        /*0008*/ 	.byte	0x04, 0x17
        /*000a*/ 	.short	(.L_11 - .L_10)
.L_10:
        /*000c*/ 	.word	0x00000000
        /*0010*/ 	.short	0x0002
        /*0012*/ 	.short	0x0010
        /*0014*/ 	.byte	0x00, 0xf0, 0x11, 0x00


	//----- nvinfo : EIATTR_KPARAM_INFO
	.align		4
.L_11:
        /*0018*/ 	.byte	0x04, 0x17
        /*001a*/ 	.short	(.L_13 - .L_12)
.L_12:
        /*001c*/ 	.word	0x00000000
        /*0020*/ 	.short	0x0001
        /*0022*/ 	.short	0x0008
        /*0024*/ 	.byte	0x00, 0xf4, 0x21, 0x00


	//----- nvinfo : EIATTR_KPARAM_INFO
	.align		4
.L_13:
        /*0028*/ 	.byte	0x04, 0x17
        /*002a*/ 	.short	(.L_15 - .L_14)
.L_14:
        /*002c*/ 	.word	0x00000000
        /*0030*/ 	.short	0x0000
        /*0032*/ 	.short	0x0000
        /*0034*/ 	.byte	0x00, 0xf4, 0x21, 0x00


	//----- nvinfo : EIATTR_SPARSE_MMA_MASK
	.align		4
.L_15:
        /*0038*/ 	.byte	0x03, 0x50
        /*003a*/ 	.short	0x0000


	//----- nvinfo : EIATTR_MAXREG_COUNT
	.align		4
        /*003c*/ 	.byte	0x03, 0x1b
        /*003e*/ 	.short	0x00ff


	//----- nvinfo : EIATTR_EXIT_INSTR_OFFSETS
	.align		4
        /*0040*/ 	.byte	0x04, 0x1c
        /*0042*/ 	.short	(.L_17 - .L_16)


	//   ....[0]....
.L_16:
        /*0044*/ 	.word	0x00000220


	//   ....[1]....
        /*0048*/ 	.word	0x00000240


	//----- nvinfo : EIATTR_REQNTID
	.align		4
.L_17:
        /*004c*/ 	.byte	0x04, 0x10
        /*004e*/ 	.short	(.L_19 - .L_18)
.L_18:
        /*0050*/ 	.word	0x00000080
        /*0054*/ 	.word	0x00000001
        /*0058*/ 	.word	0x00000001


	//----- nvinfo : EIATTR_CRS_STACK_SIZE
	.align		4
.L_19:
        /*005c*/ 	.byte	0x04, 0x1e
        /*005e*/ 	.short	(.L_21 - .L_20)
.L_20:
        /*0060*/ 	.word	0x00000000


	//----- nvinfo : EIATTR_CBANK_PARAM_SIZE
	.align		4
.L_21:
        /*0064*/ 	.byte	0x03, 0x19
        /*0066*/ 	.short	0x0014


	//----- nvinfo : EIATTR_PARAM_CBANK
	.align		4
        /*0068*/ 	.byte	0x04, 0x0a
        /*006a*/ 	.short	(.L_23 - .L_22)
	.align		4
.L_22:
        /*006c*/ 	.word	index@(.nv.constant0.triton_poi_fused_clone_6)
        /*0070*/ 	.short	0x0210
        /*0072*/ 	.short	0x0014


	//----- nvinfo : EIATTR_SW_WAR
	.align		4
.L_23:
        /*0074*/ 	.byte	0x04, 0x36
        /*0076*/ 	.short	(.L_25 - .L_24)
.L_24:
        /*0078*/ 	.word	0x00000008
.L_25:


//--------------------- .nv.callgraph             --------------------------
	.section	.nv.callgraph,"",@"SHT_CUDA_CALLGRAPH"
	.align	4
	.sectionentsize	8
	.align		4
        /*0000*/ 	.word	0x00000000
	.align		4
        /*0004*/ 	.word	0xffffffff
	.align		4
        /*0008*/ 	.word	0x00000000
	.align		4
        /*000c*/ 	.word	0xfffffffe
	.align		4
        /*0010*/ 	.word	0x00000000
	.align		4
        /*0014*/ 	.word	0xfffffffd
	.align		4
        /*0018*/ 	.word	0x00000000
	.align		4
        /*001c*/ 	.word	0xfffffffc


//--------------------- .text.triton_poi_fused_clone_6 --------------------------
	.section	.text.triton_poi_fused_clone_6,"ax",@progbits
	.align	128
        .global         triton_poi_fused_clone_6
        .type           triton_poi_fused_clone_6,@function
        .size           triton_poi_fused_clone_6,(.L_x_3 - triton_poi_fused_clone_6)
        .other          triton_poi_fused_clone_6,@"STO_CUDA_ENTRY STV_DEFAULT"
triton_poi_fused_clone_6:
.text.triton_poi_fused_clone_6:
[----:B------:R-:W0:Y:S02]  /*0000*/  LDC R1, c[0x0][0x28] ;  /* 0x00000a00ff017b82 */ /* 0x000e240000000800 */
[----:B------:R-:W1:Y:S01]  /*0010*/  S2R R0, SR_TID.X ;  /* 0x0000000000007919 */ /* 0x000e620000002100 */
[----:B------:R-:W2:Y:S01]  /*0020*/  LDC.64 R4, c[0x0][0x218] ;  /* 0x00008600ff047b82 */ /* 0x000ea20000000a00 */
[----:B------:R-:W-:Y:S01]  /*0030*/  ULDC.64 UR4, c[0x0][0x208] ;  /* 0x0000820000047ab9 */ /* 0x000fe20000000a00 */
[----:B------:R-:W-:Y:S01]  /*0040*/  BSSY B0, `(.L_x_0) ;  /* 0x000001d000007945 */ /* 0x000fe20003800000 */
[----:B------:R-:W3:Y:S01]  /*0050*/  S2R R7, SR_CTAID.X ;  /* 0x0000000000077919 */ /* 0x000ee20000002500 */
[----:B-1----:R-:W-:Y:S02]  /*0060*/  LOP3.LUT R0, R0, 0x7f, RZ, 0xc0, !PT ;  /* 0x0000007f00007812 */ /* 0x002fe400078ec0ff */
[----:B---3--:R-:W-:-:S03]  /*0070*/  SHF.R.S32.HI R2, RZ, 0x18, R7 ;  /* 0x00000018ff027819 */ /* 0x008fc60000011407 */
[----:B------:R-:W-:Y:S01]  /*0080*/  IMAD R7, R7, 0x80, R0 ;  /* 0x0000008007077824 */ /* 0x000fe200078e0200 */
[----:B------:R-:W-:-:S03]  /*0090*/  SGXT R0, R2, 0x1 ;  /* 0x000000010200781a */ /* 0x000fc60000000200 */
[C---:B--2---:R-:W-:Y:S01]  /*00a0*/  IMAD.WIDE R4, R7.reuse, 0x4, R4 ;  /* 0x0000000407047825 */ /* 0x044fe200078e0204 */
[----:B------:R-:W-:Y:S02]  /*00b0*/  ISETP.GE.AND P0, PT, R7, 0x100, PT ;  /* 0x000001000700780c */ /* 0x000fe40003f06270 */
[CC--:B------:R-:W-:Y:S02]  /*00c0*/  LEA.HI R2, R0.reuse, R7.reuse, RZ, 0x4 ;  /* 0x0000000700027211 */ /* 0x0c0fe400078f20ff */
[CC--:B------:R-:W-:Y:S02]  /*00d0*/  LEA.HI R6, R0.reuse, R7.reuse, RZ, 0x2 ;  /* 0x0000000700067211 */ /* 0x0c0fe400078f10ff */
[----:B------:R-:W-:Y:S02]  /*00e0*/  SHF.R.S32.HI R8, RZ, 0x4, R2 ;  /* 0x00000004ff087819 */ /* 0x000fe40000011402 */
[----:B------:R-:W1:Y:S01]  /*00f0*/  LDC.64 R2, c[0x0][0x210] ;  /* 0x00008400ff027b82 */ /* 0x000e620000000a00 */
[----:B------:R-:W-:-:S02]  /*0100*/  LEA.HI R0, R0, R7, RZ, 0x6 ;  /* 0x0000000700007211 */ /* 0x000fc400078f30ff */
[----:B------:R-:W-:Y:S02]  /*0110*/  SHF.R.S32.HI R9, RZ, 0x2, R6 ;  /* 0x00000002ff097819 */ /* 0x000fe40000011406 */
[----:B------:R-:W-:Y:S02]  /*0120*/  LEA.HI R10, R8, R8, RZ, 0x2 ;  /* 0x00000008080a7211 */ /* 0x000fe400078f10ff */
[----:B------:R-:W-:Y:S02]  /*0130*/  LOP3.LUT R12, R0, 0xffffffc0, RZ, 0xc0, !PT ;  /* 0xffffffc0000c7812 */ /* 0x000fe400078ec0ff */
[----:B------:R-:W-:Y:S02]  /*0140*/  LOP3.LUT R6, R6, 0xfffffffc, RZ, 0xc0, !PT ;  /* 0xfffffffc06067812 */ /* 0x000fe400078ec0ff */
[----:B------:R-:W-:Y:S02]  /*0150*/  LEA.HI R0, R9, R9, RZ, 0x2 ;  /* 0x0000000909007211 */ /* 0x000fe400078f10ff */
[----:B------:R-:W-:-:S02]  /*0160*/  LOP3.LUT R11, R10, 0x3ffffffc, RZ, 0xc0, !PT ;  /* 0x3ffffffc0a0b7812 */ /* 0x000fc400078ec0ff */
[----:B------:R-:W-:Y:S01]  /*0170*/  IADD3 R6, R12, R7, -R6 ;  /* 0x000000070c067210 */ /* 0x000fe20007ffe806 */
[----:B------:R-:W-:Y:S01]  /*0180*/  IMAD.MOV.U32 R7, RZ, RZ, RZ ;  /* 0x000000ffff077224 */ /* 0x000fe200078e00ff */
[----:B------:R-:W-:Y:S01]  /*0190*/  LOP3.LUT R0, R0, 0xffffffc, RZ, 0xc0, !PT ;  /* 0x0ffffffc00007812 */ /* 0x000fe200078ec0ff */
[----:B------:R-:W-:-:S04]  /*01a0*/  IMAD.IADD R11, R8, 0x1, -R11 ;  /* 0x00000001080b7824 */ /* 0x000fc800078e0a0b */
[----:B------:R-:W-:Y:S02]  /*01b0*/  IMAD.IADD R0, R9, 0x1, -R0 ;  /* 0x0000000109007824 */ /* 0x000fe400078e0a00 */
[----:B------:R-:W-:-:S04]  /*01c0*/  IMAD R11, R11, 0x4, R6 ;  /* 0x000000040b0b7824 */ /* 0x000fc800078e0206 */
[----:B------:R-:W-:-:S04]  /*01d0*/  IMAD R11, R0, 0x10, R11 ;  /* 0x00000010000b7824 */ /* 0x000fc800078e020b */
[----:B-1----:R-:W-:Y:S01]  /*01e0*/  IMAD.WIDE R2, R11, 0x4, R2 ;  /* 0x000000040b027825 */ /* 0x002fe200078e0202 */
[----:B------:R-:W-:Y:S06]  /*01f0*/  @P0 BRA `(.L_x_1) ;  /* 0x0000000000040947 */ /* 0x000fec0003800000 */
[----:B------:R1:W5:Y:S02]  /*0200*/  LDG.E R7, desc[UR4][R2.64] ;  /* 0x0000000402077981 */ /* 0x000364000c1e1900 */
.L_x_1:
[----:B------:R-:W-:Y:S05]  /*0210*/  BSYNC B0 ;  /* 0x0000000000007941 */ /* 0x000fea0003800000 */
.L_x_0:
[----:B------:R-:W-:Y:S05]  /*0220*/  @P0 EXIT ;  /* 0x000000000000094d */ /* 0x000fea0003800000 */
[----:B-----5:R-:W-:Y:S01]  /*0230*/  STG.E desc[UR4][R4.64], R7 ;  /* 0x0000000704007986 */ /* 0x020fe2000c101904 */
[----:B------:R-:W-:Y:S05]  /*0240*/  EXIT ;  /* 0x000000000000794d */ /* 0x000fea0003800000 */
.L_x_2:
[----:B------:R-:W-:-:S00]  /*0250*/  BRA `(.L_x_2) ;  /* 0xfffffffc00fc7947 */ /* 0x000fc0000383ffff */
[----:B------:R-:W-:-:S00]  /*0260*/  NOP ;  /* 0x0000000000007918 */ /* 0x000fc00000000000 */
        /* <DEDUP_REMOVED lines=9> */
.L_x_3:


//--------------------- .nv.constant0.triton_poi_fused_clone_6 --------------------------
	.section	.nv.constant0.triton_poi_fused_clone_6,"a",@progbits
	.sectionflags	@""
	.align	4
.nv.constant0.triton_poi_fused_clone_6:
	.zero		548
